	.headerflags	@"EF_CUDA_TEXMODE_UNIFIED EF_CUDA_64BIT_ADDRESS EF_CUDA_ACCELERATORS EF_CUDA_SM90 EF_CUDA_VIRTUAL_SM(EF_CUDA_SM90)"
	.elftype	@"ET_EXEC"


//--------------------- .nv.info                  --------------------------
	.section	.nv.info,"",@"SHT_CUDA_INFO"
	.align	4


	//----- nvinfo : EIATTR_REGCOUNT
	.align		4
        /*0000*/ 	.byte	0x04, 0x2f
        /*0002*/ 	.short	(.L_3 - .L_2)
	.align		4
.L_2:
        /*0004*/ 	.word	index@(triton_poi_fused__native_batch_norm_legit_no_training_add_convolution_relu_42)
        /*0008*/ 	.word	0x00000018


	//----- nvinfo : EIATTR_MIN_STACK_SIZE
	.align		4
.L_3:
        /*000c*/ 	.byte	0x04, 0x12
        /*000e*/ 	.short	(.L_5 - .L_4)
	.align		4
.L_4:
        /*0010*/ 	.word	index@(triton_poi_fused__native_batch_norm_legit_no_training_add_convolution_relu_42)
        /*0014*/ 	.word	0x00000000


	//----- nvinfo : EIATTR_FRAME_SIZE
	.align		4
.L_5:
        /*0018*/ 	.byte	0x04, 0x11
        /*001a*/ 	.short	(.L_7 - .L_6)
	.align		4
.L_6:
        /*001c*/ 	.word	index@(triton_poi_fused__native_batch_norm_legit_no_training_add_convolution_relu_42)
        /*0020*/ 	.word	0x00000000


	//----- nvinfo : EIATTR_MIN_STACK_SIZE
	.align		4
.L_7:
        /*0024*/ 	.byte	0x04, 0x12
        /*0026*/ 	.short	(.L_9 - .L_8)
	.align		4
.L_8:
        /*0028*/ 	.word	index@(triton_poi_fused__native_batch_norm_legit_no_training_add_convolution_relu_42)
        /*002c*/ 	.word	0x00000000
.L_9:


//--------------------- .nv.info.triton_poi_fused__native_batch_norm_legit_no_training_add_convolution_relu_42 --------------------------
	.section	.nv.info.triton_poi_fused__native_batch_norm_legit_no_training_add_convolution_relu_42,"",@"SHT_CUDA_INFO"
	.sectionflags	@""
	.align	4


	//----- nvinfo : EIATTR_CUDA_API_VERSION
	.align		4
        /*0000*/ 	.byte	0x04, 0x37
        /*0002*/ 	.short	(.L_11 - .L_10)
.L_10:
        /*0004*/ 	.word	0x0000007c


	//----- nvinfo : EIATTR_KPARAM_INFO
	.align		4
.L_11:
        /*0008*/ 	.byte	0x04, 0x17
        /*000a*/ 	.short	(.L_13 - .L_12)
.L_12:
        /*000c*/ 	.word	0x00000000
        /*0010*/ 	.short	0x0008
        /*0012*/ 	.short	0x0040
        /*0014*/ 	.byte	0x00, 0xf0, 0x11, 0x00


	//----- nvinfo : EIATTR_KPARAM_INFO
	.align		4
.L_13:
        /*0018*/ 	.byte	0x04, 0x17
        /*001a*/ 	.short	(.L_15 - .L_14)
.L_14:
        /*001c*/ 	.word	0x00000000
        /*0020*/ 	.short	0x0007
        /*0022*/ 	.short	0x0038
        /*0024*/ 	.byte	0x00, 0xf4, 0x21, 0x00


	//----- nvinfo : EIATTR_KPARAM_INFO
	.align		4
.L_15:
        /*0028*/ 	.byte	0x04, 0x17
        /*002a*/ 	.short	(.L_17 - .L_16)
.L_16:
        /*002c*/ 	.word	0x00000000
        /*0030*/ 	.short	0x0006
        /*0032*/ 	.short	0x0030
        /*0034*/ 	.byte	0x00, 0xf4, 0x21, 0x00


	//----- nvinfo : EIATTR_KPARAM_INFO
	.align		4
.L_17:
        /*0038*/ 	.byte	0x04, 0x17
        /*003a*/ 	.short	(.L_19 - .L_18)
.L_18:
        /*003c*/ 	.word	0x00000000
        /*0040*/ 	.short	0x0005
        /*0042*/ 	.short	0x0028
        /*0044*/ 	.byte	0x00, 0xf4, 0x21, 0x00


	//----- nvinfo : EIATTR_KPARAM_INFO
	.align		4
.L_19:
        /*0048*/ 	.byte	0x04, 0x17
        /*004a*/ 	.short	(.L_21 - .L_20)
.L_20:
        /*004c*/ 	.word	0x00000000
        /*0050*/ 	.short	0x0004
        /*0052*/ 	.short	0x0020
        /*0054*/ 	.byte	0x00, 0xf4, 0x21, 0x00


	//----- nvinfo : EIATTR_KPARAM_INFO
	.align		4
.L_21:
        /*0058*/ 	.byte	0x04, 0x17
        /*005a*/ 	.short	(.L_23 - .L_22)
.L_22:
        /*005c*/ 	.word	0x00000000
        /*0060*/ 	.short	0x0003
        /*0062*/ 	.short	0x0018
        /*0064*/ 	.byte	0x00, 0xf4, 0x21, 0x00


	//----- nvinfo : EIATTR_KPARAM_INFO
	.align		4
.L_23:
        /*0068*/ 	.byte	0x04, 0x17
        /*006a*/ 	.short	(.L_25 - .L_24)
.L_24:
        /*006c*/ 	.word	0x00000000
        /*0070*/ 	.short	0x0002
        /*0072*/ 	.short	0x0010
        /*0074*/ 	.byte	0x00, 0xf4, 0x21, 0x00


	//----- nvinfo : EIATTR_KPARAM_INFO
	.align		4
.L_25:
        /*0078*/ 	.byte	0x04, 0x17
        /*007a*/ 	.short	(.L_27 - .L_26)
.L_26:
        /*007c*/ 	.word	0x00000000
        /*0080*/ 	.short	0x0001
        /*0082*/ 	.short	0x0008
        /*0084*/ 	.byte	0x00, 0xf4, 0x21, 0x00


	//----- nvinfo : EIATTR_KPARAM_INFO
	.align		4
.L_27:
        /*0088*/ 	.byte	0x04, 0x17
        /*008a*/ 	.short	(.L_29 - .L_28)
.L_28:
        /*008c*/ 	.word	0x00000000
        /*0090*/ 	.short	0x0000
        /*0092*/ 	.short	0x0000
        /*0094*/ 	.byte	0x00, 0xf4, 0x21, 0x00


	//----- nvinfo : EIATTR_SPARSE_MMA_MASK
	.align		4
.L_29:
        /*0098*/ 	.byte	0x03, 0x50
        /*009a*/ 	.short	0x0000


	//----- nvinfo : EIATTR_MAXREG_COUNT
	.align		4
        /*009c*/ 	.byte	0x03, 0x1b
        /*009e*/ 	.short	0x00ff


	//----- nvinfo : EIATTR_EXIT_INSTR_OFFSETS
	.align		4
        /*00a0*/ 	.byte	0x04, 0x1c
        /*00a2*/ 	.short	(.L_31 - .L_30)


	//   ....[0]....
.L_30:
        /*00a4*/ 	.word	0x00000400


	//----- nvinfo : EIATTR_REQNTID
	.align		4
.L_31:
        /*00a8*/ 	.byte	0x04, 0x10
        /*00aa*/ 	.short	(.L_33 - .L_32)
.L_32:
        /*00ac*/ 	.word	0x00000100
        /*00b0*/ 	.word	0x00000001
        /*00b4*/ 	.word	0x00000001


	//----- nvinfo : EIATTR_CBANK_PARAM_SIZE
	.align		4
.L_33:
        /*00b8*/ 	.byte	0x03, 0x19
        /*00ba*/ 	.short	0x0044


	//----- nvinfo : EIATTR_PARAM_CBANK
	.align		4
        /*00bc*/ 	.byte	0x04, 0x0a
        /*00be*/ 	.short	(.L_35 - .L_34)
	.align		4
.L_34:
        /*00c0*/ 	.word	index@(.nv.constant0.triton_poi_fused__native_batch_norm_legit_no_training_add_convolution_relu_42)
        /*00c4*/ 	.short	0x0210
        /*00c6*/ 	.short	0x0044


	//----- nvinfo : EIATTR_SW_WAR
	.align		4
.L_35:
        /*00c8*/ 	.byte	0x04, 0x36
        /*00ca*/ 	.short	(.L_37 - .L_36)
.L_36:
        /*00cc*/ 	.word	0x00000008
.L_37:


//--------------------- .nv.callgraph             --------------------------
	.section	.nv.callgraph,"",@"SHT_CUDA_CALLGRAPH"
	.align	4
	.sectionentsize	8
	.align		4
        /*0000*/ 	.word	0x00000000
	.align		4
        /*0004*/ 	.word	0xffffffff
	.align		4
        /*0008*/ 	.word	0x00000000
	.align		4
        /*000c*/ 	.word	0xfffffffe
	.align		4
        /*0010*/ 	.word	0x00000000
	.align		4
        /*0014*/ 	.word	0xfffffffd
	.align		4
        /*0018*/ 	.word	0x00000000
	.align		4
        /*001c*/ 	.word	0xfffffffc


//--------------------- .nv.constant4             --------------------------
	.section	.nv.constant4,"a",@progbits
	.align	8
	.align		8
.nv.constant4:
        /*0000*/ 	.dword	_$_str
	.align		8
        /*0008*/ 	.dword	_$_str_$_2


//--------------------- .text.triton_poi_fused__native_batch_norm_legit_no_training_add_convolution_relu_42 --------------------------
	.section	.text.triton_poi_fused__native_batch_norm_legit_no_training_add_convolution_relu_42,"ax",@progbits
	.align	128
        .global         triton_poi_fused__native_batch_norm_legit_no_training_add_convolution_relu_42
        .type           triton_poi_fused__native_batch_norm_legit_no_training_add_convolution_relu_42,@function
        .size           triton_poi_fused__native_batch_norm_legit_no_training_add_convolution_relu_42,(.L_x_1 - triton_poi_fused__native_batch_norm_legit_no_training_add_convolution_relu_42)
        .other          triton_poi_fused__native_batch_norm_legit_no_training_add_convolution_relu_42,@"STO_CUDA_ENTRY STV_DEFAULT"
triton_poi_fused__native_batch_norm_legit_no_training_add_convolution_relu_42:
.text.triton_poi_fused__native_batch_norm_legit_no_training_add_convolution_relu_42:
[----:B------:R-:W-:Y:S01]  /*0000*/  LDC R1, c[0x0][0x28] ;  /* 0x00000a00ff017b82 */ /* 0x000fe20000000800 */
[----:B------:R-:W1:Y:S07]  /*0010*/  S2R R0, SR_TID.X ;  /* 0x0000000000007919 */ /* 0x000e6e0000002100 */
[----:B------:R-:W2:Y:S01]  /*0020*/  LDC.64 R18, c[0x0][0x228] ;  /* 0x00008a00ff127b82 */ /* 0x000ea20000000a00 */
[----:B------:R-:W-:Y:S01]  /*0030*/  ULDC.64 UR4, c[0x0][0x208] ;  /* 0x0000820000047ab9 */ /* 0x000fe20000000a00 */
[----:B------:R-:W3:Y:S06]  /*0040*/  S2R R5, SR_CTAID.X ;  /* 0x0000000000057919 */ /* 0x000eec0000002500 */
[----:B------:R-:W4:Y:S08]  /*0050*/  LDC.64 R16, c[0x0][0x218] ;  /* 0x00008600ff107b82 */ /* 0x000f300000000a00 */
[----:B------:R-:W5:Y:S08]  /*0060*/  LDC.64 R20, c[0x0][0x220] ;  /* 0x00008800ff147b82 */ /* 0x000f700000000a00 */
[----:B------:R-:W4:Y:S01]  /*0070*/  LDC.64 R12, c[0x0][0x230] ;  /* 0x00008c00ff0c7b82 */ /* 0x000f220000000a00 */
[----:B-1----:R-:W-:-:S07]  /*0080*/  SHF.L.U32 R0, R0, 0x1, RZ ;  /* 0x0000000100007819 */ /* 0x002fce00000006ff */
[----:B------:R-:W1:Y:S01]  /*0090*/  LDC.64 R10, c[0x0][0x238] ;  /* 0x00008e00ff0a7b82 */ /* 0x000e620000000a00 */
[----:B---3--:R-:W-:Y:S02]  /*00a0*/  SHF.R.S32.HI R3, RZ, 0x16, R5 ;  /* 0x00000016ff037819 */ /* 0x008fe40000011405 */
[----:B------:R-:W-:Y:S02]  /*00b0*/  LOP3.LUT R0, R0, 0x1fe, RZ, 0xc0, !PT ;  /* 0x000001fe00007812 */ /* 0x000fe400078ec0ff */
[----:B------:R-:W-:-:S03]  /*00c0*/  SGXT R3, R3, 0x1 ;  /* 0x000000010303781a */ /* 0x000fc60000000200 */
[----:B------:R-:W3:Y:S01]  /*00d0*/  LDC.64 R6, c[0x0][0x240] ;  /* 0x00009000ff067b82 */ /* 0x000ee20000000a00 */
[----:B------:R-:W-:-:S04]  /*00e0*/  LEA R0, R5, R0, 0x9 ;  /* 0x0000000005007211 */ /* 0x000fc800078e48ff */
[----:B------:R-:W-:-:S04]  /*00f0*/  LEA.HI R3, R3, R0, RZ, 0xa ;  /* 0x0000000003037211 */ /* 0x000fc800078f50ff */
[----:B------:R-:W-:-:S04]  /*0100*/  SHF.R.S32.HI R3, RZ, 0xa, R3 ;  /* 0x0000000aff037819 */ /* 0x000fc80000011403 */
[----:B------:R-:W-:-:S04]  /*0110*/  LEA.HI R2, R3, R3, RZ, 0x7 ;  /* 0x0000000303027211 */ /* 0x000fc800078f38ff */
[----:B------:R-:W-:-:S04]  /*0120*/  LOP3.LUT R2, R2, 0xffffff80, RZ, 0xc0, !PT ;  /* 0xffffff8002027812 */ /* 0x000fc800078ec0ff */
[----:B------:R-:W-:Y:S02]  /*0130*/  IADD3 R15, R3, -R2, RZ ;  /* 0x80000002030f7210 */ /* 0x000fe40007ffe0ff */
[----:B------:R-:W1:Y:S03]  /*0140*/  LDC.64 R2, c[0x0][0x210] ;  /* 0x00008400ff027b82 */ /* 0x000e660000000a00 */
[----:B--2---:R-:W-:-:S05]  /*0150*/  IMAD.WIDE R18, R15, 0x4, R18 ;  /* 0x000000040f127825 */ /* 0x004fca00078e0212 */
[----:B------:R5:W2:Y:S01]  /*0160*/  LDG.E.EL R8, desc[UR4][R18.64] ;  /* 0x0000000412087981 */ /* 0x000aa2000c2e1900 */
[----:B----4-:R-:W-:-:S05]  /*0170*/  IMAD.WIDE R16, R15, 0x4, R16 ;  /* 0x000000040f107825 */ /* 0x010fca00078e0210 */
[----:B------:R-:W4:Y:S01]  /*0180*/  LDG.E.EL R9, desc[UR4][R16.64] ;  /* 0x0000000410097981 */ /* 0x000f22000c2e1900 */
[----:B-----5:R-:W-:-:S05]  /*0190*/  IMAD.WIDE R18, R15, 0x4, R20 ;  /* 0x000000040f127825 */ /* 0x020fca00078e0214 */
[----:B------:R-:W5:Y:S01]  /*01a0*/  LDG.E.EL R14, desc[UR4][R18.64] ;  /* 0x00000004120e7981 */ /* 0x000f62000c2e1900 */
[----:B01----:R-:W-:-:S05]  /*01b0*/  IMAD.WIDE R2, R0, 0x4, R2 ;  /* 0x0000000400027825 */ /* 0x003fca00078e0202 */
[----:B------:R-:W4:Y:S01]  /*01c0*/  LDG.E.64 R4, desc[UR4][R2.64] ;  /* 0x0000000402047981 */ /* 0x000f22000c1e1b00 */
[----:B------:R-:W-:-:S04]  /*01d0*/  IMAD.WIDE R12, R15, 0x4, R12 ;  /* 0x000000040f0c7825 */ /* 0x000fc800078e020c */
[----:B------:R-:W-:Y:S02]  /*01e0*/  IMAD.WIDE R20, R15, 0x4, R10 ;  /* 0x000000040f147825 */ /* 0x000fe400078e020a */
[----:B------:R0:W5:Y:S04]  /*01f0*/  LDG.E.EL R10, desc[UR4][R12.64] ;  /* 0x000000040c0a7981 */ /* 0x000168000c2e1900 */
[----:B------:R-:W5:Y:S01]  /*0200*/  LDG.E.EL R11, desc[UR4][R20.64] ;  /* 0x00000004140b7981 */ /* 0x000f62000c2e1900 */
[----:B---3--:R-:W-:-:S06]  /*0210*/  IMAD.WIDE R6, R0, 0x4, R6 ;  /* 0x0000000400067825 */ /* 0x008fcc00078e0206 */
[----:B------:R-:W3:Y:S01]  /*0220*/  LDG.E.64 R6, desc[UR4][R6.64] ;  /* 0x0000000406067981 */ /* 0x000ee2000c1e1b00 */
[----:B0-----:R-:W-:Y:S01]  /*0230*/  HFMA2.MMA R12, -RZ, RZ, 1.625, 0 ;  /* 0x3e800000ff0c7435 */ /* 0x001fe200000001ff */
[----:B--2---:R-:W-:-:S04]  /*0240*/  FADD R8, R8, 9.9999997473787516356e-06 ;  /* 0x3727c5ac08087421 */ /* 0x004fc80000000000 */
[----:B------:R-:W0:Y:S02]  /*0250*/  MUFU.SQRT R15, R8 ;  /* 0x00000008000f7308 */ /* 0x000e240000002000 */
[C---:B0-----:R-:W-:Y:S02]  /*0260*/  FSETP.GT.AND P0, PT, R15.reuse, 8.50705917302346158658e+37, PT ;  /* 0x7e8000000f00780b */ /* 0x041fe40003f04000 */
[----:B------:R-:W-:-:S11]  /*0270*/  FSETP.GEU.AND P1, PT, R15, 1.175494350822287508e-38, PT ;  /* 0x008000000f00780b */ /* 0x000fd60003f2e000 */
[----:B------:R-:W-:-:S04]  /*0280*/  @P0 FMUL R15, R15, 0.25 ;  /* 0x3e8000000f0f0820 */ /* 0x000fc80000400000 */
[----:B------:R-:W-:-:S06]  /*0290*/  @!P1 FMUL R15, R15, 16777216 ;  /* 0x4b8000000f0f9820 */ /* 0x000fcc0000400000 */
[----:B------:R-:W0:Y:S01]  /*02a0*/  MUFU.RCP R15, R15 ;  /* 0x0000000f000f7308 */ /* 0x000e220000001000 */
[----:B------:R-:W-:Y:S01]  /*02b0*/  FSEL R12, R12, 1, P0 ;  /* 0x3f8000000c0c7808 */ /* 0x000fe20000000000 */
[--C-:B----4-:R-:W-:Y:S01]  /*02c0*/  FADD R4, R4, R9.reuse ;  /* 0x0000000904047221 */ /* 0x110fe20000000000 */
[----:B------:R-:W-:Y:S02]  /*02d0*/  FADD R5, R5, R9 ;  /* 0x0000000905057221 */ /* 0x000fe40000000000 */
[----:B------:R-:W1:Y:S01]  /*02e0*/  LDC.64 R8, c[0x0][0x248] ;  /* 0x00009200ff087b82 */ /* 0x000e620000000a00 */
[----:B------:R-:W-:-:S04]  /*02f0*/  @!P1 FMUL R12, R12, 16777216 ;  /* 0x4b8000000c0c9820 */ /* 0x000fc80000400000 */
[----:B0-----:R-:W-:Y:S01]  /*0300*/  FMUL R13, R15, R12 ;  /* 0x0000000c0f0d7220 */ /* 0x001fe20000400000 */
[C---:B-----5:R-:W-:Y:S01]  /*0310*/  FADD R12, -R14.reuse, R4 ;  /* 0x000000040e0c7221 */ /* 0x060fe20000000100 */
[----:B------:R-:W-:-:S03]  /*0320*/  FADD R14, -R14, R5 ;  /* 0x000000050e0e7221 */ /* 0x000fc60000000100 */
[-C--:B------:R-:W-:Y:S01]  /*0330*/  FMUL R12, R12, R13.reuse ;  /* 0x0000000d0c0c7220 */ /* 0x080fe20000400000 */
[----:B------:R-:W-:-:S03]  /*0340*/  FMUL R14, R14, R13 ;  /* 0x0000000d0e0e7220 */ /* 0x000fc60000400000 */
[C-C-:B------:R-:W-:Y:S01]  /*0350*/  FFMA R12, R10.reuse, R12, R11.reuse ;  /* 0x0000000c0a0c7223 */ /* 0x140fe2000000000b */
[----:B------:R-:W-:-:S04]  /*0360*/  FFMA R14, R10, R14, R11 ;  /* 0x0000000e0a0e7223 */ /* 0x000fc8000000000b */
[----:B------:R-:W-:Y:S02]  /*0370*/  FSETP.GEU.AND P0, PT, R12, RZ, PT ;  /* 0x000000ff0c00720b */ /* 0x000fe40003f0e000 */
[----:B------:R-:W-:Y:S02]  /*0380*/  FSETP.GEU.AND P1, PT, R14, RZ, PT ;  /* 0x000000ff0e00720b */ /* 0x000fe40003f2e000 */
[----:B------:R-:W-:Y:S02]  /*0390*/  FSEL R11, R12, RZ, P0 ;  /* 0x000000ff0c0b7208 */ /* 0x000fe40000000000 */
[----:B------:R-:W-:Y:S01]  /*03a0*/  FSEL R14, R14, RZ, P1 ;  /* 0x000000ff0e0e7208 */ /* 0x000fe20000800000 */
[----:B-1----:R-:W-:-:S04]  /*03b0*/  IMAD.WIDE R8, R0, 0x4, R8 ;  /* 0x0000000400087825 */ /* 0x002fc800078e0208 */
[----:B---3--:R-:W-:Y:S01]  /*03c0*/  FADD R6, R6, R11 ;  /* 0x0000000b06067221 */ /* 0x008fe20000000000 */
[----:B------:R-:W-:Y:S01]  /*03d0*/  FADD R7, R7, R14 ;  /* 0x0000000e07077221 */ /* 0x000fe20000000000 */
[----:B------:R-:W-:Y:S04]  /*03e0*/  STG.E.64 desc[UR4][R2.64], R4 ;  /* 0x0000000402007986 */ /* 0x000fe8000c101b04 */
[----:B------:R-:W-:Y:S01]  /*03f0*/  STG.E.64 desc[UR4][R8.64], R6 ;  /* 0x0000000608007986 */ /* 0x000fe2000c101b04 */
[----:B------:R-:W-:Y:S05]  /*0400*/  EXIT ;  /* 0x000000000000794d */ /* 0x000fea0003800000 */
.L_x_0:
[----:B------:R-:W-:-:S00]  /*0410*/  BRA `(.L_x_0) ;  /* 0xfffffffc00fc7947 */ /* 0x000fc0000383ffff */
[----:B------:R-:W-:-:S00]  /*0420*/  NOP ;  /* 0x0000000000007918 */ /* 0x000fc00000000000 */
        /* <DEDUP_REMOVED lines=13> */
.L_x_1:


//--------------------- .nv.global.init           --------------------------
	.section	.nv.global.init,"aw",@progbits
.nv.global.init:
	.type		_$_str,@object
	.size		_$_str,(_$_str_$_2 - _$_str)
_$_str:
        /*0000*/ 	.byte	0x5f, 0x5f, 0x43, 0x55, 0x44, 0x41, 0x5f, 0x46, 0x54, 0x5a, 0x00
	.type		_$_str_$_2,@object
	.size		_$_str_$_2,(.L_1 - _$_str_$_2)
_$_str_$_2:
        /*000b*/ 	.byte	0x5f, 0x5f, 0x43, 0x55, 0x44, 0x41, 0x5f, 0x50, 0x52, 0x45, 0x43, 0x5f, 0x53, 0x51, 0x52, 0x54
        /*001b*/ 	.byte	0x00
.L_1:


//--------------------- .nv.constant0.triton_poi_fused__native_batch_norm_legit_no_training_add_convolution_relu_42 --------------------------
	.section	.nv.constant0.triton_poi_fused__native_batch_norm_legit_no_training_add_convolution_relu_42,"a",@progbits
	.sectionflags	@""
	.align	4
.nv.constant0.triton_poi_fused__native_batch_norm_legit_no_training_add_convolution_relu_42:
	.zero		596
